	.headerflags	@"EF_CUDA_TEXMODE_UNIFIED EF_CUDA_64BIT_ADDRESS EF_CUDA_ACCELERATORS EF_CUDA_SM90 EF_CUDA_VIRTUAL_SM(EF_CUDA_SM90)"
	.elftype	@"ET_EXEC"


//--------------------- .nv.info                  --------------------------
	.section	.nv.info,"",@"SHT_CUDA_INFO"
	.align	4


	//----- nvinfo : EIATTR_REGCOUNT
	.align		4
        /*0000*/ 	.byte	0x04, 0x2f
        /*0002*/ 	.short	(.L_3 - .L_2)
	.align		4
.L_2:
        /*0004*/ 	.word	index@(triton_poi_fused__native_batch_norm_legit_no_training_cat_relu_4)
        /*0008*/ 	.word	0x00000028


	//----- nvinfo : EIATTR_MIN_STACK_SIZE
	.align		4
.L_3:
        /*000c*/ 	.byte	0x04, 0x12
        /*000e*/ 	.short	(.L_5 - .L_4)
	.align		4
.L_4:
        /*0010*/ 	.word	index@(triton_poi_fused__native_batch_norm_legit_no_training_cat_relu_4)
        /*0014*/ 	.word	0x00000000


	//----- nvinfo : EIATTR_FRAME_SIZE
	.align		4
.L_5:
        /*0018*/ 	.byte	0x04, 0x11
        /*001a*/ 	.short	(.L_7 - .L_6)
	.align		4
.L_6:
        /*001c*/ 	.word	index@(triton_poi_fused__native_batch_norm_legit_no_training_cat_relu_4)
        /*0020*/ 	.word	0x00000000


	//----- nvinfo : EIATTR_MIN_STACK_SIZE
	.align		4
.L_7:
        /*0024*/ 	.byte	0x04, 0x12
        /*0026*/ 	.short	(.L_9 - .L_8)
	.align		4
.L_8:
        /*0028*/ 	.word	index@(triton_poi_fused__native_batch_norm_legit_no_training_cat_relu_4)
        /*002c*/ 	.word	0x00000000
.L_9:


//--------------------- .nv.info.triton_poi_fused__native_batch_norm_legit_no_training_cat_relu_4 --------------------------
	.section	.nv.info.triton_poi_fused__native_batch_norm_legit_no_training_cat_relu_4,"",@"SHT_CUDA_INFO"
	.sectionflags	@""
	.align	4


	//----- nvinfo : EIATTR_CUDA_API_VERSION
	.align		4
        /*0000*/ 	.byte	0x04, 0x37
        /*0002*/ 	.short	(.L_11 - .L_10)
.L_10:
        /*0004*/ 	.word	0x0000007c


	//----- nvinfo : EIATTR_KPARAM_INFO
	.align		4
.L_11:
        /*0008*/ 	.byte	0x04, 0x17
        /*000a*/ 	.short	(.L_13 - .L_12)
.L_12:
        /*000c*/ 	.word	0x00000000
        /*0010*/ 	.short	0x000a
        /*0012*/ 	.short	0x0050
        /*0014*/ 	.byte	0x00, 0xf0, 0x11, 0x00


	//----- nvinfo : EIATTR_KPARAM_INFO
	.align		4
.L_13:
        /*0018*/ 	.byte	0x04, 0x17
        /*001a*/ 	.short	(.L_15 - .L_14)
.L_14:
        /*001c*/ 	.word	0x00000000
        /*0020*/ 	.short	0x0009
        /*0022*/ 	.short	0x0048
        /*0024*/ 	.byte	0x00, 0xf4, 0x21, 0x00


	//----- nvinfo : EIATTR_KPARAM_INFO
	.align		4
.L_15:
        /*0028*/ 	.byte	0x04, 0x17
        /*002a*/ 	.short	(.L_17 - .L_16)
.L_16:
        /*002c*/ 	.word	0x00000000
        /*0030*/ 	.short	0x0008
        /*0032*/ 	.short	0x0040
        /*0034*/ 	.byte	0x00, 0xf4, 0x21, 0x00


	//----- nvinfo : EIATTR_KPARAM_INFO
	.align		4
.L_17:
        /*0038*/ 	.byte	0x04, 0x17
        /*003a*/ 	.short	(.L_19 - .L_18)
.L_18:
        /*003c*/ 	.word	0x00000000
        /*0040*/ 	.short	0x0007
        /*0042*/ 	.short	0x0038
        /*0044*/ 	.byte	0x00, 0xf4, 0x21, 0x00


	//----- nvinfo : EIATTR_KPARAM_INFO
	.align		4
.L_19:
        /*0048*/ 	.byte	0x04, 0x17
        /*004a*/ 	.short	(.L_21 - .L_20)
.L_20:
        /*004c*/ 	.word	0x00000000
        /*0050*/ 	.short	0x0006
        /*0052*/ 	.short	0x0030
        /*0054*/ 	.byte	0x00, 0xf4, 0x21, 0x00


	//----- nvinfo : EIATTR_KPARAM_INFO
	.align		4
.L_21:
        /*0058*/ 	.byte	0x04, 0x17
        /*005a*/ 	.short	(.L_23 - .L_22)
.L_22:
        /*005c*/ 	.word	0x00000000
        /*0060*/ 	.short	0x0005
        /*0062*/ 	.short	0x0028
        /*0064*/ 	.byte	0x00, 0xf4, 0x21, 0x00


	//----- nvinfo : EIATTR_KPARAM_INFO
	.align		4
.L_23:
        /*0068*/ 	.byte	0x04, 0x17
        /*006a*/ 	.short	(.L_25 - .L_24)
.L_24:
        /*006c*/ 	.word	0x00000000
        /*0070*/ 	.short	0x0004
        /*0072*/ 	.short	0x0020
        /*0074*/ 	.byte	0x00, 0xf4, 0x21, 0x00


	//----- nvinfo : EIATTR_KPARAM_INFO
	.align		4
.L_25:
        /*0078*/ 	.byte	0x04, 0x17
        /*007a*/ 	.short	(.L_27 - .L_26)
.L_26:
        /*007c*/ 	.word	0x00000000
        /*0080*/ 	.short	0x0003
        /*0082*/ 	.short	0x0018
        /*0084*/ 	.byte	0x00, 0xf4, 0x21, 0x00


	//----- nvinfo : EIATTR_KPARAM_INFO
	.align		4
.L_27:
        /*0088*/ 	.byte	0x04, 0x17
        /*008a*/ 	.short	(.L_29 - .L_28)
.L_28:
        /*008c*/ 	.word	0x00000000
        /*0090*/ 	.short	0x0002
        /*0092*/ 	.short	0x0010
        /*0094*/ 	.byte	0x00, 0xf4, 0x21, 0x00


	//----- nvinfo : EIATTR_KPARAM_INFO
	.align		4
.L_29:
        /*0098*/ 	.byte	0x04, 0x17
        /*009a*/ 	.short	(.L_31 - .L_30)
.L_30:
        /*009c*/ 	.word	0x00000000
        /*00a0*/ 	.short	0x0001
        /*00a2*/ 	.short	0x0008
        /*00a4*/ 	.byte	0x00, 0xf4, 0x21, 0x00


	//----- nvinfo : EIATTR_KPARAM_INFO
	.align		4
.L_31:
        /*00a8*/ 	.byte	0x04, 0x17
        /*00aa*/ 	.short	(.L_33 - .L_32)
.L_32:
        /*00ac*/ 	.word	0x00000000
        /*00b0*/ 	.short	0x0000
        /*00b2*/ 	.short	0x0000
        /*00b4*/ 	.byte	0x00, 0xf4, 0x21, 0x00


	//----- nvinfo : EIATTR_SPARSE_MMA_MASK
	.align		4
.L_33:
        /*00b8*/ 	.byte	0x03, 0x50
        /*00ba*/ 	.short	0x0000


	//----- nvinfo : EIATTR_MAXREG_COUNT
	.align		4
        /*00bc*/ 	.byte	0x03, 0x1b
        /*00be*/ 	.short	0x00ff


	//----- nvinfo : EIATTR_EXIT_INSTR_OFFSETS
	.align		4
        /*00c0*/ 	.byte	0x04, 0x1c
        /*00c2*/ 	.short	(.L_35 - .L_34)


	//   ....[0]....
.L_34:
        /*00c4*/ 	.word	0x00000f10


	//----- nvinfo : EIATTR_REQNTID
	.align		4
.L_35:
        /*00c8*/ 	.byte	0x04, 0x10
        /*00ca*/ 	.short	(.L_37 - .L_36)
.L_36:
        /*00cc*/ 	.word	0x00000080
        /*00d0*/ 	.word	0x00000001
        /*00d4*/ 	.word	0x00000001


	//----- nvinfo : EIATTR_CBANK_PARAM_SIZE
	.align		4
.L_37:
        /*00d8*/ 	.byte	0x03, 0x19
        /*00da*/ 	.short	0x0054


	//----- nvinfo : EIATTR_PARAM_CBANK
	.align		4
        /*00dc*/ 	.byte	0x04, 0x0a
        /*00de*/ 	.short	(.L_39 - .L_38)
	.align		4
.L_38:
        /*00e0*/ 	.word	index@(.nv.constant0.triton_poi_fused__native_batch_norm_legit_no_training_cat_relu_4)
        /*00e4*/ 	.short	0x0210
        /*00e6*/ 	.short	0x0054


	//----- nvinfo : EIATTR_SW_WAR
	.align		4
.L_39:
        /*00e8*/ 	.byte	0x04, 0x36
        /*00ea*/ 	.short	(.L_41 - .L_40)
.L_40:
        /*00ec*/ 	.word	0x00000008
.L_41:


//--------------------- .nv.callgraph             --------------------------
	.section	.nv.callgraph,"",@"SHT_CUDA_CALLGRAPH"
	.align	4
	.sectionentsize	8
	.align		4
        /*0000*/ 	.word	0x00000000
	.align		4
        /*0004*/ 	.word	0xffffffff
	.align		4
        /*0008*/ 	.word	0x00000000
	.align		4
        /*000c*/ 	.word	0xfffffffe
	.align		4
        /*0010*/ 	.word	0x00000000
	.align		4
        /*0014*/ 	.word	0xfffffffd
	.align		4
        /*0018*/ 	.word	0x00000000
	.align		4
        /*001c*/ 	.word	0xfffffffc


//--------------------- .nv.constant4             --------------------------
	.section	.nv.constant4,"a",@progbits
	.align	8
	.align		8
.nv.constant4:
        /*0000*/ 	.dword	_$_str
	.align		8
        /*0008*/ 	.dword	_$_str_$_2


//--------------------- .text.triton_poi_fused__native_batch_norm_legit_no_training_cat_relu_4 --------------------------
	.section	.text.triton_poi_fused__native_batch_norm_legit_no_training_cat_relu_4,"ax",@progbits
	.align	128
        .global         triton_poi_fused__native_batch_norm_legit_no_training_cat_relu_4
        .type           triton_poi_fused__native_batch_norm_legit_no_training_cat_relu_4,@function
        .size           triton_poi_fused__native_batch_norm_legit_no_training_cat_relu_4,(.L_x_1 - triton_poi_fused__native_batch_norm_legit_no_training_cat_relu_4)
        .other          triton_poi_fused__native_batch_norm_legit_no_training_cat_relu_4,@"STO_CUDA_ENTRY STV_DEFAULT"
triton_poi_fused__native_batch_norm_legit_no_training_cat_relu_4:
.text.triton_poi_fused__native_batch_norm_legit_no_training_cat_relu_4:
[----:B------:R-:W-:Y:S01]  /*0000*/  LDC R1, c[0x0][0x28] ;  /* 0x00000a00ff017b82 */ /* 0x000fe20000000800 */
[----:B------:R-:W1:Y:S01]  /*0010*/  S2R R0, SR_TID.X ;  /* 0x0000000000007919 */ /* 0x000e620000002100 */
[----:B------:R-:W-:Y:S01]  /*0020*/  IMAD.MOV.U32 R4, RZ, RZ, RZ ;  /* 0x000000ffff047224 */ /* 0x000fe200078e00ff */
[----:B------:R-:W-:Y:S01]  /*0030*/  ULDC.64 UR6, c[0x0][0x228] ;  /* 0x00008a0000067ab9 */ /* 0x000fe20000000a00 */
[----:B------:R-:W-:Y:S01]  /*0040*/  IMAD.MOV.U32 R2, RZ, RZ, RZ ;  /* 0x000000ffff027224 */ /* 0x000fe200078e00ff */
[----:B------:R-:W2:Y:S01]  /*0050*/  S2R R35, SR_CTAID.X ;  /* 0x0000000000237919 */ /* 0x000ea20000002500 */
[----:B------:R-:W-:Y:S01]  /*0060*/  IMAD.MOV.U32 R34, RZ, RZ, RZ ;  /* 0x000000ffff227224 */ /* 0x000fe200078e00ff */
[----:B------:R-:W-:Y:S01]  /*0070*/  CS2R R12, SRZ ;  /* 0x00000000000c7805 */ /* 0x000fe2000001ff00 */
[----:B------:R-:W-:Y:S01]  /*0080*/  IMAD.MOV.U32 R18, RZ, RZ, RZ ;  /* 0x000000ffff127224 */ /* 0x000fe200078e00ff */
[----:B------:R-:W-:Y:S01]  /*0090*/  CS2R R14, SRZ ;  /* 0x00000000000e7805 */ /* 0x000fe2000001ff00 */
[----:B------:R-:W-:Y:S01]  /*00a0*/  ULDC.64 UR4, c[0x0][0x208] ;  /* 0x0000820000047ab9 */ /* 0x000fe20000000a00 */
[----:B------:R-:W-:Y:S01]  /*00b0*/  ULDC.64 UR8, c[0x0][0x220] ;  /* 0x0000880000087ab9 */ /* 0x000fe20000000a00 */
[----:B-1----:R-:W-:Y:S01]  /*00c0*/  IMAD.SHL.U32 R0, R0, 0x4, RZ ;  /* 0x0000000400007824 */ /* 0x002fe200078e00ff */
[----:B--2---:R-:W-:-:S04]  /*00d0*/  SHF.R.S32.HI R3, RZ, 0x15, R35 ;  /* 0x00000015ff037819 */ /* 0x004fc80000011423 */
[----:B------:R-:W-:Y:S02]  /*00e0*/  LOP3.LUT R0, R0, 0x1fc, RZ, 0xc0, !PT ;  /* 0x000001fc00007812 */ /* 0x000fe400078ec0ff */
[----:B------:R-:W-:-:S03]  /*00f0*/  SGXT R3, R3, 0x1 ;  /* 0x000000010303781a */ /* 0x000fc60000000200 */
[----:B------:R-:W-:-:S04]  /*0100*/  IMAD R35, R35, 0x400, R0 ;  /* 0x0000040023237824 */ /* 0x000fc800078e0200 */
[----:B------:R-:W-:Y:S01]  /*0110*/  VIADD R19, R35, 0x200 ;  /* 0x0000020023137836 */ /* 0x000fe20000000000 */
[----:B------:R-:W-:Y:S01]  /*0120*/  LEA.HI R0, R3, R35, RZ, 0xc ;  /* 0x0000002303007211 */ /* 0x000fe200078f60ff */
[----:B------:R-:W-:-:S03]  /*0130*/  IMAD.HI R31, R35, -0x77777777, R34 ;  /* 0x88888889231f7827 */ /* 0x000fc600078e0222 */
[----:B------:R-:W-:Y:S01]  /*0140*/  LEA.HI R6, R3, R19, RZ, 0xc ;  /* 0x0000001303067211 */ /* 0x000fe200078f60ff */
[----:B------:R-:W-:Y:S01]  /*0150*/  IMAD.HI R23, R19, -0x77777777, R18 ;  /* 0x8888888913177827 */ /* 0x000fe200078e0212 */
[----:B------:R-:W-:Y:S02]  /*0160*/  SHF.R.S32.HI R5, RZ, 0xc, R0 ;  /* 0x0000000cff057819 */ /* 0x000fe40000011400 */
[----:B------:R-:W-:Y:S02]  /*0170*/  SHF.R.S32.HI R3, RZ, 0xc, R6 ;  /* 0x0000000cff037819 */ /* 0x000fe40000011406 */
[----:B------:R-:W-:Y:S01]  /*0180*/  LOP3.LUT R9, R6, 0xfffff000, RZ, 0xc0, !PT ;  /* 0xfffff00006097812 */ /* 0x000fe200078ec0ff */
[----:B------:R-:W-:Y:S01]  /*0190*/  IMAD.HI R7, R5, -0x77777777, R4 ;  /* 0x8888888905077827 */ /* 0x000fe200078e0204 */
[----:B------:R-:W-:-:S03]  /*01a0*/  SHF.R.U32.HI R4, RZ, 0x1f, R31 ;  /* 0x0000001fff047819 */ /* 0x000fc6000001161f */
[----:B------:R-:W-:Y:S01]  /*01b0*/  IMAD.HI R8, R3, -0x77777777, R2 ;  /* 0x8888888903087827 */ /* 0x000fe200078e0202 */
[----:B------:R-:W-:Y:S02]  /*01c0*/  SHF.R.U32.HI R2, RZ, 0x1f, R7 ;  /* 0x0000001fff027819 */ /* 0x000fe40000011607 */
[----:B------:R-:W-:Y:S02]  /*01d0*/  LEA.HI.SX32 R31, R31, R4, 0xf ;  /* 0x000000041f1f7211 */ /* 0x000fe400078f7aff */
[----:B------:R-:W-:Y:S02]  /*01e0*/  LEA.HI.SX32 R29, R7, R2, 0x1b ;  /* 0x00000002071d7211 */ /* 0x000fe400078fdaff */
[----:B------:R-:W-:Y:S02]  /*01f0*/  SHF.R.U32.HI R11, RZ, 0x1f, R8 ;  /* 0x0000001fff0b7819 */ /* 0x000fe40000011608 */
[----:B------:R-:W-:Y:S01]  /*0200*/  LOP3.LUT R7, R0, 0xfffff000, RZ, 0xc0, !PT ;  /* 0xfffff00000077812 */ /* 0x000fe200078ec0ff */
[----:B------:R-:W-:Y:S01]  /*0210*/  IMAD R29, R29, -0x3c, R5 ;  /* 0xffffffc41d1d7824 */ /* 0x000fe200078e0205 */
[----:B------:R-:W-:-:S02]  /*0220*/  LEA.HI.SX32 R11, R8, R11, 0x1b ;  /* 0x0000000b080b7211 */ /* 0x000fc400078fdaff */
[----:B------:R-:W-:Y:S01]  /*0230*/  SHF.R.U32.HI R2, RZ, 0x1f, R23 ;  /* 0x0000001fff027819 */ /* 0x000fe20000011617 */
[----:B------:R-:W-:Y:S01]  /*0240*/  IMAD.IADD R0, R35, 0x1, -R7 ;  /* 0x0000000123007824 */ /* 0x000fe200078e0a07 */
[----:B------:R-:W-:Y:S01]  /*0250*/  ISETP.GT.AND P6, PT, R29, 0x2f, PT ;  /* 0x0000002f1d00780c */ /* 0x000fe20003fc4270 */
[----:B------:R-:W-:Y:S01]  /*0260*/  IMAD R27, R11, -0x3c, R3 ;  /* 0xffffffc40b1b7824 */ /* 0x000fe200078e0203 */
[----:B------:R-:W-:Y:S01]  /*0270*/  LEA.HI.SX32 R23, R23, R2, 0xf ;  /* 0x0000000217177211 */ /* 0x000fe200078f7aff */
[----:B------:R-:W-:Y:S02]  /*0280*/  IMAD R0, R31, 0xc000, R0 ;  /* 0x0000c0001f007824 */ /* 0x000fe400078e0200 */
[----:B------:R-:W-:Y:S02]  /*0290*/  IMAD.SHL.U32 R3, R29, 0x1000, RZ ;  /* 0x000010001d037824 */ /* 0x000fe400078e00ff */
[----:B------:R-:W-:Y:S01]  /*02a0*/  IMAD.IADD R2, R19, 0x1, -R9 ;  /* 0x0000000113027824 */ /* 0x000fe200078e0a09 */
[----:B------:R-:W-:Y:S01]  /*02b0*/  SHF.R.S32.HI R4, RZ, 0x1f, R0 ;  /* 0x0000001fff047819 */ /* 0x000fe20000011400 */
[----:B------:R-:W-:Y:S01]  /*02c0*/  IMAD.SHL.U32 R5, R27, 0x1000, RZ ;  /* 0x000010001b057824 */ /* 0x000fe200078e00ff */
[----:B------:R-:W-:Y:S01]  /*02d0*/  IADD3 R16, P0, R0, R3, RZ ;  /* 0x0000000300107210 */ /* 0x000fe20007f1e0ff */
[----:B------:R-:W-:-:S03]  /*02e0*/  IMAD R2, R23, 0xc000, R2 ;  /* 0x0000c00017027824 */ /* 0x000fc600078e0202 */
[----:B------:R-:W-:Y:S02]  /*02f0*/  LEA.HI.X.SX32 R17, R3, R4, 0x1, P0 ;  /* 0x0000000403117211 */ /* 0x000fe400000f0eff */
[----:B------:R-:W-:Y:S02]  /*0300*/  SHF.R.S32.HI R0, RZ, 0x1f, R2 ;  /* 0x0000001fff007819 */ /* 0x000fe40000011402 */
[C---:B------:R-:W-:Y:S01]  /*0310*/  SHF.L.U64.HI R17, R16.reuse, 0x2, R17 ;  /* 0x0000000210117819 */ /* 0x040fe20000010211 */
[----:B------:R-:W-:Y:S01]  /*0320*/  IMAD.SHL.U32 R16, R16, 0x4, RZ ;  /* 0x0000000410107824 */ /* 0x000fe200078e00ff */
[----:B------:R-:W-:-:S04]  /*0330*/  IADD3 R21, P1, R2, R5, RZ ;  /* 0x0000000502157210 */ /* 0x000fc80007f3e0ff */
[----:B------:R-:W-:Y:S02]  /*0340*/  IADD3 R2, P0, R16, UR6, RZ ;  /* 0x0000000610027c10 */ /* 0x000fe4000ff1e0ff */
[----:B------:R-:W-:Y:S02]  /*0350*/  LEA.HI.X.SX32 R0, R5, R0, 0x1, P1 ;  /* 0x0000000005007211 */ /* 0x000fe400008f0eff */
[----:B------:R-:W-:Y:S02]  /*0360*/  IADD3.X R3, R17, UR7, RZ, P0, !PT ;  /* 0x0000000711037c10 */ /* 0x000fe400087fe4ff */
[----:B------:R-:W-:Y:S01]  /*0370*/  SHF.L.U64.HI R20, R21, 0x2, R0 ;  /* 0x0000000215147819 */ /* 0x000fe20000010200 */
[----:B------:R-:W-:Y:S02]  /*0380*/  VIADD R0, R27, 0xffffffdc ;  /* 0xffffffdc1b007836 */ /* 0x000fe40000000000 */
[----:B------:R1:W2:Y:S01]  /*0390*/  @P6 LDG.E.128 R12, desc[UR4][R2.64+-0xc0000] ;  /* 0xf4000004020c6981 */ /* 0x0002a2000c1e1d00 */
[----:B------:R-:W-:-:S02]  /*03a0*/  IMAD.SHL.U32 R21, R21, 0x4, RZ ;  /* 0x0000000415157824 */ /* 0x000fc400078e00ff */
[----:B------:R-:W-:-:S03]  /*03b0*/  ISETP.GE.U32.AND P0, PT, R0, 0xc, PT ;  /* 0x0000000c0000780c */ /* 0x000fc60003f06070 */
[----:B------:R-:W-:Y:S01]  /*03c0*/  IADD3 R24, P1, R21, UR6, RZ ;  /* 0x0000000615187c10 */ /* 0x000fe2000ff3e0ff */
[----:B-1----:R-:W1:Y:S01]  /*03d0*/  LDC.64 R2, c[0x0][0x230] ;  /* 0x00008c00ff027b82 */ /* 0x002e620000000a00 */
[----:B------:R-:W-:Y:S02]  /*03e0*/  IADD3 R32, P2, R21, UR8, RZ ;  /* 0x0000000815207c10 */ /* 0x000fe4000ff5e0ff */
[----:B------:R-:W-:Y:S02]  /*03f0*/  CS2R R4, SRZ ;  /* 0x0000000000047805 */ /* 0x000fe4000001ff00 */
[----:B------:R-:W-:Y:S02]  /*0400*/  IADD3.X R25, R20, UR7, RZ, P1, !PT ;  /* 0x0000000714197c10 */ /* 0x000fe40008ffe4ff */
[----:B------:R-:W-:Y:S02]  /*0410*/  CS2R R6, SRZ ;  /* 0x0000000000067805 */ /* 0x000fe4000001ff00 */
[----:B------:R-:W-:-:S02]  /*0420*/  ISETP.GT.AND P1, PT, R27, 0x2f, PT ;  /* 0x0000002f1b00780c */ /* 0x000fc40003f24270 */
[----:B------:R-:W-:Y:S02]  /*0430*/  CS2R R8, SRZ ;  /* 0x0000000000087805 */ /* 0x000fe4000001ff00 */
[----:B------:R-:W-:Y:S02]  /*0440*/  IADD3.X R33, R20, UR9, RZ, P2, !PT ;  /* 0x0000000914217c10 */ /* 0x000fe400097fe4ff */
[----:B------:R-:W-:Y:S01]  /*0450*/  CS2R R10, SRZ ;  /* 0x00000000000a7805 */ /* 0x000fe2000001ff00 */
[----:B------:R-:W-:Y:S01]  /*0460*/  IMAD R22, R23, -0x3c000, R19 ;  /* 0xfffc400017167824 */ /* 0x000fe200078e0213 */
[----:B------:R-:W-:Y:S01]  /*0470*/  ULDC.64 UR6, c[0x0][0x218] ;  /* 0x0000860000067ab9 */ /* 0x000fe20000000a00 */
[----:B------:R3:W4:Y:S04]  /*0480*/  @!P0 LDG.E.128 R4, desc[UR4][R32.64+-0x90000] ;  /* 0xf700000420048981 */ /* 0x000728000c1e1d00 */
[----:B------:R5:W4:Y:S01]  /*0490*/  @P1 LDG.E.128 R8, desc[UR4][R24.64+-0xc0000] ;  /* 0xf400000418081981 */ /* 0x000b22000c1e1d00 */
[----:B---3--:R-:W3:Y:S01]  /*04a0*/  LDC.64 R32, c[0x0][0x238] ;  /* 0x00008e00ff207b82 */ /* 0x008ee20000000a00 */
[----:B-1----:R-:W-:-:S05]  /*04b0*/  IMAD.WIDE R18, R29, 0x4, R2 ;  /* 0x000000041d127825 */ /* 0x002fca00078e0202 */
[----:B------:R1:W4:Y:S02]  /*04c0*/  LDG.E.EL R26, desc[UR4][R18.64] ;  /* 0x00000004121a7981 */ /* 0x000324000c2e1900 */
[----:B-----5:R-:W5:Y:S08]  /*04d0*/  LDC.64 R24, c[0x0][0x240] ;  /* 0x00009000ff187b82 */ /* 0x020f700000000a00 */
[----:B-1----:R-:W1:Y:S01]  /*04e0*/  LDC.64 R18, c[0x0][0x248] ;  /* 0x00009200ff127b82 */ /* 0x002e620000000a00 */
[----:B------:R-:W-:-:S02]  /*04f0*/  VIADD R30, R29, 0xffffffe8 ;  /* 0xffffffe81d1e7836 */ /* 0x000fc40000000000 */
[----:B---3--:R-:W-:-:S04]  /*0500*/  IMAD.WIDE R36, R29, 0x4, R32 ;  /* 0x000000041d247825 */ /* 0x008fc800078e0220 */
[----:B------:R-:W-:Y:S01]  /*0510*/  IMAD.WIDE R32, R27, 0x4, R32 ;  /* 0x000000041b207825 */ /* 0x000fe200078e0220 */
[----:B------:R3:W4:Y:S03]  /*0520*/  LDG.E.EL R28, desc[UR4][R36.64] ;  /* 0x00000004241c7981 */ /* 0x000726000c2e1900 */
[----:B------:R-:W-:Y:S02]  /*0530*/  IMAD R22, R23, 0x18000, R22 ;  /* 0x0001800017167824 */ /* 0x000fe400078e0216 */
[----:B------:R5:W4:Y:S01]  /*0540*/  LDG.E.EL R23, desc[UR4][R32.64] ;  /* 0x0000000420177981 */ /* 0x000b22000c2e1900 */
[----:B------:R-:W-:Y:S01]  /*0550*/  IMAD.WIDE R2, R27, 0x4, R2 ;  /* 0x000000041b027825 */ /* 0x000fe200078e0202 */
[----:B------:R-:W-:Y:S02]  /*0560*/  ISETP.GE.U32.AND P2, PT, R30, 0xc, PT ;  /* 0x0000000c1e00780c */ /* 0x000fe40003f46070 */
[----:B---3--:R-:W-:Y:S01]  /*0570*/  IADD3 R36, P4, R16, UR8, RZ ;  /* 0x0000000810247c10 */ /* 0x008fe2000ff9e0ff */
[----:B------:R-:W-:Y:S01]  /*0580*/  VIADD R34, R29, 0xffffffdc ;  /* 0xffffffdc1d227836 */ /* 0x000fe20000000000 */
[----:B------:R-:W-:Y:S01]  /*0590*/  IADD3 R16, P5, R16, UR6, RZ ;  /* 0x0000000610107c10 */ /* 0x000fe2000ffbe0ff */
[----:B------:R-:W-:Y:S01]  /*05a0*/  VIADD R30, R27, 0xffffffe8 ;  /* 0xffffffe81b1e7836 */ /* 0x000fe20000000000 */
[----:B------:R-:W3:Y:S01]  /*05b0*/  LDG.E.EL R0, desc[UR4][R2.64] ;  /* 0x0000000402007981 */ /* 0x000ee2000c2e1900 */
[----:B-----5:R-:W-:-:S04]  /*05c0*/  IMAD.WIDE R32, R29, 0x4, R24 ;  /* 0x000000041d207825 */ /* 0x020fc800078e0218 */
[----:B------:R-:W-:Y:S01]  /*05d0*/  IMAD.WIDE R24, R27, 0x4, R24 ;  /* 0x000000041b187825 */ /* 0x000fe200078e0218 */
[----:B------:R-:W-:Y:S02]  /*05e0*/  IADD3.X R37, R17, UR9, RZ, P4, !PT ;  /* 0x0000000911257c10 */ /* 0x000fe4000a7fe4ff */
[----:B------:R-:W-:Y:S02]  /*05f0*/  IADD3.X R17, R17, UR7, RZ, P5, !PT ;  /* 0x0000000711117c10 */ /* 0x000fe4000affe4ff */
[----:B------:R1:W5:Y:S01]  /*0600*/  LDG.E.EL R3, desc[UR4][R24.64] ;  /* 0x0000000418037981 */ /* 0x000362000c2e1900 */
[----:B------:R-:W-:Y:S02]  /*0610*/  ISETP.GE.U32.AND P3, PT, R34, 0xc, PT ;  /* 0x0000000c2200780c */ /* 0x000fe40003f66070 */
[----:B------:R-:W-:Y:S01]  /*0620*/  ISETP.GE.U32.AND P4, PT, R30, 0xc, PT ;  /* 0x0000000c1e00780c */ /* 0x000fe20003f86070 */
[----:B------:R-:W3:Y:S01]  /*0630*/  LDG.E.EL R2, desc[UR4][R32.64] ;  /* 0x0000000420027981 */ /* 0x000ee2000c2e1900 */
[C---:B------:R-:W-:Y:S01]  /*0640*/  ISETP.GE.AND P5, PT, R29.reuse, 0x18, PT ;  /* 0x000000181d00780c */ /* 0x040fe20003fa6270 */
[----:B-1----:R-:W-:-:S04]  /*0650*/  IMAD.WIDE R24, R29, 0x4, R18 ;  /* 0x000000041d187825 */ /* 0x002fc800078e0212 */
[----:B------:R-:W-:Y:S02]  /*0660*/  IMAD.WIDE R18, R27, 0x4, R18 ;  /* 0x000000041b127825 */ /* 0x000fe400078e0212 */
[----:B------:R-:W3:Y:S04]  /*0670*/  LDG.E.EL R25, desc[UR4][R24.64] ;  /* 0x0000000418197981 */ /* 0x000ee8000c2e1900 */
[----:B------:R1:W5:Y:S02]  /*0680*/  LDG.E.EL R24, desc[UR4][R18.64] ;  /* 0x0000000412187981 */ /* 0x000364000c2e1900 */
[----:B-1----:R-:W-:Y:S02]  /*0690*/  CS2R R18, SRZ ;  /* 0x0000000000127805 */ /* 0x002fe4000001ff00 */
[----:B--2---:R-:W-:-:S02]  /*06a0*/  SEL R29, R12, RZ, P6 ;  /* 0x000000ff0c1d7207 */ /* 0x004fc40003000000 */
[----:B------:R-:W-:Y:S02]  /*06b0*/  SEL R33, R13, RZ, P6 ;  /* 0x000000ff0d217207 */ /* 0x000fe40003000000 */
[----:B------:R-:W-:Y:S02]  /*06c0*/  CS2R R12, SRZ ;  /* 0x00000000000c7805 */ /* 0x000fe4000001ff00 */
[----:B------:R-:W-:Y:S02]  /*06d0*/  SEL R34, R14, RZ, P6 ;  /* 0x000000ff0e227207 */ /* 0x000fe40003000000 */
[----:B------:R-:W-:Y:S02]  /*06e0*/  SEL R30, R15, RZ, P6 ;  /* 0x000000ff0f1e7207 */ /* 0x000fe40003000000 */
[----:B------:R-:W-:-:S06]  /*06f0*/  CS2R R14, SRZ ;  /* 0x00000000000e7805 */ /* 0x000fcc000001ff00 */
[----:B------:R1:W2:Y:S02]  /*0700*/  @!P2 LDG.E.128 R12, desc[UR4][R16.64+-0x60000] ;  /* 0xfa000004100ca981 */ /* 0x0002a4000c1e1d00 */
[----:B-1----:R-:W-:-:S06]  /*0710*/  CS2R R16, SRZ ;  /* 0x0000000000107805 */ /* 0x002fcc000001ff00 */
[----:B------:R-:W3:Y:S01]  /*0720*/  @!P3 LDG.E.128 R16, desc[UR4][R36.64+-0x90000] ;  /* 0xf70000042410b981 */ /* 0x000ee2000c1e1d00 */
[----:B------:R-:W-:Y:S02]  /*0730*/  ISETP.GE.AND P6, PT, R27, 0x18, PT ;  /* 0x000000181b00780c */ /* 0x000fe40003fc6270 */
[----:B----4-:R-:W-:Y:S02]  /*0740*/  SEL R27, R4, RZ, !P0 ;  /* 0x000000ff041b7207 */ /* 0x010fe40004000000 */
[----:B------:R-:W-:Y:S01]  /*0750*/  @P0 SEL R27, R8, RZ, P1 ;  /* 0x000000ff081b0207 */ /* 0x000fe20000800000 */
[----:B------:R-:W-:-:S04]  /*0760*/  IMAD R32, R31, -0x3c000, R35 ;  /* 0xfffc40001f207824 */ /* 0x000fc800078e0223 */
[----:B------:R-:W-:Y:S02]  /*0770*/  IMAD R31, R31, 0x18000, R32 ;  /* 0x000180001f1f7824 */ /* 0x000fe400078e0220 */
[----:B------:R-:W-:-:S06]  /*0780*/  FADD R8, R28, 9.9999997473787516356e-06 ;  /* 0x3727c5ac1c087421 */ /* 0x000fcc0000000000 */
[----:B------:R-:W1:Y:S01]  /*0790*/  MUFU.SQRT R8, R8 ;  /* 0x0000000800087308 */ /* 0x000e620000002000 */
[----:B--2---:R-:W-:Y:S02]  /*07a0*/  SEL R28, R14, RZ, !P2 ;  /* 0x000000ff0e1c7207 */ /* 0x004fe40005000000 */
[----:B------:R-:W-:Y:S02]  /*07b0*/  SEL R4, R15, RZ, !P2 ;  /* 0x000000ff0f047207 */ /* 0x000fe40005000000 */
[----:B------:R-:W-:Y:S02]  /*07c0*/  SEL R32, R12, RZ, !P2 ;  /* 0x000000ff0c207207 */ /* 0x000fe40005000000 */
[----:B---3--:R-:W-:Y:S02]  /*07d0*/  SEL R19, R19, RZ, !P3 ;  /* 0x000000ff13137207 */ /* 0x008fe40005800000 */
[----:B------:R-:W-:Y:S02]  /*07e0*/  SEL R14, R17, RZ, !P3 ;  /* 0x000000ff110e7207 */ /* 0x000fe40005800000 */
[----:B------:R-:W-:-:S02]  /*07f0*/  @P2 SEL R4, R19, R30, !P3 ;  /* 0x0000001e13042207 */ /* 0x000fc40005800000 */
[----:B------:R-:W-:Y:S02]  /*0800*/  SEL R30, R13, RZ, !P2 ;  /* 0x000000ff0d1e7207 */ /* 0x000fe40005000000 */
[----:B------:R-:W-:Y:S02]  /*0810*/  SEL R16, R16, RZ, !P3 ;  /* 0x000000ff10107207 */ /* 0x000fe40005800000 */
[----:B------:R-:W-:Y:S01]  /*0820*/  @P2 SEL R30, R14, R33, !P3 ;  /* 0x000000210e1e2207 */ /* 0x000fe20005800000 */
[----:B------:R-:W-:Y:S01]  /*0830*/  FADD R14, R23, 9.9999997473787516356e-06 ;  /* 0x3727c5ac170e7421 */ /* 0x000fe20000000000 */
[----:B------:R-:W-:Y:S02]  /*0840*/  SEL R13, R18, RZ, !P3 ;  /* 0x000000ff120d7207 */ /* 0x000fe40005800000 */
[----:B------:R-:W-:Y:S02]  /*0850*/  @P2 SEL R32, R16, R29, !P3 ;  /* 0x0000001d10202207 */ /* 0x000fe40005800000 */
[----:B------:R-:W-:Y:S01]  /*0860*/  @P2 SEL R28, R13, R34, !P3 ;  /* 0x000000220d1c2207 */ /* 0x000fe20005800000 */
[----:B------:R-:W2:Y:S01]  /*0870*/  MUFU.SQRT R29, R14 ;  /* 0x0000000e001d7308 */ /* 0x000ea20000002000 */
[C---:B-1----:R-:W-:Y:S01]  /*0880*/  FSETP.GT.AND P3, PT, R8.reuse, 8.50705917302346158658e+37, PT ;  /* 0x7e8000000800780b */ /* 0x042fe20003f64000 */
[----:B------:R-:W1:Y:S01]  /*0890*/  LDC.64 R16, c[0x0][0x210] ;  /* 0x00008400ff107b82 */ /* 0x000e620000000a00 */
[----:B------:R-:W-:Y:S01]  /*08a0*/  FSETP.GEU.AND P2, PT, R8, 1.175494350822287508e-38, PT ;  /* 0x008000000800780b */ /* 0x000fe20003f4e000 */
[----:B------:R-:W-:-:S05]  /*08b0*/  IMAD.MOV.U32 R23, RZ, RZ, 0x3e800000 ;  /* 0x3e800000ff177424 */ /* 0x000fca00078e00ff */
[----:B------:R-:W-:-:S05]  /*08c0*/  FSEL R33, R23, 1, P3 ;  /* 0x3f80000017217808 */ /* 0x000fca0001800000 */
[----:B------:R-:W-:Y:S01]  /*08d0*/  @P3 FMUL R8, R8, 0.25 ;  /* 0x3e80000008083820 */ /* 0x000fe20000400000 */
[----:B--2---:R-:W-:Y:S01]  /*08e0*/  FSETP.GT.AND P3, PT, R29, 8.50705917302346158658e+37, PT ;  /* 0x7e8000001d00780b */ /* 0x004fe20003f64000 */
[----:B------:R-:W-:Y:S02]  /*08f0*/  @!P2 FMUL R33, R33, 16777216 ;  /* 0x4b8000002121a820 */ /* 0x000fe40000400000 */
[----:B------:R-:W-:Y:S01]  /*0900*/  @!P2 FMUL R8, R8, 16777216 ;  /* 0x4b8000000808a820 */ /* 0x000fe20000400000 */
[----:B------:R-:W-:Y:S02]  /*0910*/  FSETP.GEU.AND P2, PT, R29, 1.175494350822287508e-38, PT ;  /* 0x008000001d00780b */ /* 0x000fe40003f4e000 */
[----:B------:R-:W-:Y:S02]  /*0920*/  CS2R R12, SRZ ;  /* 0x00000000000c7805 */ /* 0x000fe4000001ff00 */
[----:B------:R-:W-:Y:S01]  /*0930*/  CS2R R14, SRZ ;  /* 0x00000000000e7805 */ /* 0x000fe2000001ff00 */
[----:B-1----:R-:W-:-:S04]  /*0940*/  IMAD.WIDE R36, R31, 0x4, R16 ;  /* 0x000000041f247825 */ /* 0x002fc800078e0210 */
[----:B------:R-:W-:Y:S01]  /*0950*/  @P3 FMUL R29, R29, 0.25 ;  /* 0x3e8000001d1d3820 */ /* 0x000fe20000400000 */
[----:B------:R-:W1:Y:S01]  /*0960*/  MUFU.RCP R8, R8 ;  /* 0x0000000800087308 */ /* 0x000e620000001000 */
[----:B------:R2:W3:Y:S02]  /*0970*/  @!P5 LDG.E.128 R12, desc[UR4][R36.64] ;  /* 0x00000004240cd981 */ /* 0x0004e4000c1e1d00 */
[----:B------:R-:W-:Y:S01]  /*0980*/  @!P2 FMUL R29, R29, 16777216 ;  /* 0x4b8000001d1da820 */ /* 0x000fe20000400000 */
[----:B------:R-:W-:Y:S02]  /*0990*/  CS2R R18, SRZ ;  /* 0x0000000000127805 */ /* 0x000fe4000001ff00 */
[----:B------:R-:W-:Y:S01]  /*09a0*/  FSEL R23, R23, 1, P3 ;  /* 0x3f80000017177808 */ /* 0x000fe20001800000 */
[----:B--2---:R-:W-:Y:S02]  /*09b0*/  IMAD.WIDE R36, R22, 0x4, R16 ;  /* 0x0000000416247825 */ /* 0x004fe400078e0210 */
[----:B------:R-:W2:Y:S01]  /*09c0*/  MUFU.RCP R22, R29 ;  /* 0x0000001d00167308 */ /* 0x000ea20000001000 */
[----:B------:R-:W-:Y:S01]  /*09d0*/  CS2R R16, SRZ ;  /* 0x0000000000107805 */ /* 0x000fe2000001ff00 */
[----:B------:R-:W-:Y:S01]  /*09e0*/  @!P2 FMUL R23, R23, 16777216 ;  /* 0x4b8000001717a820 */ /* 0x000fe20000400000 */
[----:B-1----:R-:W-:-:S04]  /*09f0*/  FMUL R33, R8, R33 ;  /* 0x0000002108217220 */ /* 0x002fc80000400000 */
[----:B------:R1:W4:Y:S02]  /*0a00*/  @!P6 LDG.E.128 R16, desc[UR4][R36.64] ;  /* 0x000000042410e981 */ /* 0x000324000c1e1d00 */
[----:B-1----:R-:W-:Y:S01]  /*0a10*/  IADD3 R36, P2, R21, UR6, RZ ;  /* 0x0000000615247c10 */ /* 0x002fe2000ff5e0ff */
[----:B--2---:R-:W-:Y:S01]  /*0a20*/  FMUL R8, R22, R23 ;  /* 0x0000001716087220 */ /* 0x004fe20000400000 */
[----:B------:R-:W-:Y:S02]  /*0a30*/  CS2R R22, SRZ ;  /* 0x0000000000167805 */ /* 0x000fe4000001ff00 */
[----:B------:R-:W-:Y:S02]  /*0a40*/  IADD3.X R37, R20, UR7, RZ, P2, !PT ;  /* 0x0000000714257c10 */ /* 0x000fe400097fe4ff */
[----:B------:R-:W-:-:S06]  /*0a50*/  CS2R R20, SRZ ;  /* 0x0000000000147805 */ /* 0x000fcc000001ff00 */
[----:B------:R-:W2:Y:S01]  /*0a60*/  @!P4 LDG.E.128 R20, desc[UR4][R36.64+-0x60000] ;  /* 0xfa0000042414c981 */ /* 0x000ea2000c1e1d00 */
[----:B------:R-:W-:Y:S02]  /*0a70*/  SEL R29, R5, RZ, !P0 ;  /* 0x000000ff051d7207 */ /* 0x000fe40004000000 */
[----:B------:R-:W-:Y:S02]  /*0a80*/  @P0 SEL R29, R9, RZ, P1 ;  /* 0x000000ff091d0207 */ /* 0x000fe40000800000 */
[----:B------:R-:W-:Y:S02]  /*0a90*/  SEL R9, R7, RZ, !P0 ;  /* 0x000000ff07097207 */ /* 0x000fe40004000000 */
[----:B------:R-:W-:Y:S02]  /*0aa0*/  SEL R31, R6, RZ, !P0 ;  /* 0x000000ff061f7207 */ /* 0x000fe40004000000 */
[----:B------:R-:W-:Y:S02]  /*0ab0*/  @P0 SEL R31, R10, RZ, P1 ;  /* 0x000000ff0a1f0207 */ /* 0x000fe40000800000 */
[----:B------:R-:W-:-:S02]  /*0ac0*/  @P0 SEL R9, R11, RZ, P1 ;  /* 0x000000ff0b090207 */ /* 0x000fc40000800000 */
[----:B---3--:R-:W-:Y:S02]  /*0ad0*/  SEL R7, R15, RZ, !P5 ;  /* 0x000000ff0f077207 */ /* 0x008fe40006800000 */
[----:B------:R-:W-:Y:S02]  /*0ae0*/  SEL R15, R14, RZ, !P5 ;  /* 0x000000ff0e0f7207 */ /* 0x000fe40006800000 */
[----:B------:R-:W-:Y:S02]  /*0af0*/  SEL R5, R13, RZ, !P5 ;  /* 0x000000ff0d057207 */ /* 0x000fe40006800000 */
[----:B------:R-:W-:Y:S02]  /*0b00*/  SEL R13, R12, RZ, !P5 ;  /* 0x000000ff0c0d7207 */ /* 0x000fe40006800000 */
[----:B------:R-:W-:Y:S02]  /*0b10*/  SEL R6, R15, R28, !P5 ;  /* 0x0000001c0f067207 */ /* 0x000fe40006800000 */
[----:B------:R-:W-:-:S02]  /*0b20*/  SEL R5, R5, R30, !P5 ;  /* 0x0000001e05057207 */ /* 0x000fc40006800000 */
[----:B------:R-:W-:Y:S01]  /*0b30*/  SEL R7, R7, R4, !P5 ;  /* 0x0000000407077207 */ /* 0x000fe20006800000 */
[C---:B------:R-:W-:Y:S01]  /*0b40*/  FADD R12, -R26.reuse, R6 ;  /* 0x000000061a0c7221 */ /* 0x040fe20000000100 */
[----:B------:R-:W-:Y:S01]  /*0b50*/  SEL R4, R13, R32, !P5 ;  /* 0x000000200d047207 */ /* 0x000fe20006800000 */
[C---:B------:R-:W-:Y:S02]  /*0b60*/  FADD R10, -R26.reuse, R5 ;  /* 0x000000051a0a7221 */ /* 0x040fe40000000100 */
[C---:B------:R-:W-:Y:S02]  /*0b70*/  FADD R14, -R26.reuse, R7 ;  /* 0x000000071a0e7221 */ /* 0x040fe40000000100 */
[----:B------:R-:W-:Y:S01]  /*0b80*/  FADD R28, -R26, R4 ;  /* 0x000000041a1c7221 */ /* 0x000fe20000000100 */
[C---:B------:R-:W-:Y:S01]  /*0b90*/  FMUL R26, R33.reuse, R12 ;  /* 0x0000000c211a7220 */ /* 0x040fe20000400000 */
[----:B------:R-:W-:Y:S01]  /*0ba0*/  FMUL R15, R33, R10 ;  /* 0x0000000a210f7220 */ /* 0x000fe20000400000 */
[----:B------:R-:W1:Y:S01]  /*0bb0*/  LDC.64 R12, c[0x0][0x250] ;  /* 0x00009400ff0c7b82 */ /* 0x000e620000000a00 */
[----:B----4-:R-:W-:-:S07]  /*0bc0*/  SEL R16, R16, RZ, !P6 ;  /* 0x000000ff10107207 */ /* 0x010fce0007000000 */
[----:B------:R-:W3:Y:S01]  /*0bd0*/  LDC.64 R10, c[0x0][0x258] ;  /* 0x00009600ff0a7b82 */ /* 0x000ee20000000a00 */
[----:B------:R-:W-:Y:S01]  /*0be0*/  SEL R17, R17, RZ, !P6 ;  /* 0x000000ff11117207 */ /* 0x000fe20007000000 */
[C---:B------:R-:W-:Y:S01]  /*0bf0*/  FMUL R14, R33.reuse, R14 ;  /* 0x0000000e210e7220 */ /* 0x040fe20000400000 */
[----:B------:R-:W-:Y:S01]  /*0c00*/  SEL R18, R18, RZ, !P6 ;  /* 0x000000ff12127207 */ /* 0x000fe20007000000 */
[----:B------:R-:W-:Y:S01]  /*0c10*/  FMUL R28, R33, R28 ;  /* 0x0000001c211c7220 */ /* 0x000fe20000400000 */
[----:B------:R-:W-:Y:S02]  /*0c20*/  SEL R19, R19, RZ, !P6 ;  /* 0x000000ff13137207 */ /* 0x000fe40007000000 */
[----:B--2---:R-:W-:Y:S02]  /*0c30*/  SEL R20, R20, RZ, !P4 ;  /* 0x000000ff14147207 */ /* 0x004fe40006000000 */
[----:B------:R-:W-:Y:S02]  /*0c40*/  SEL R30, R21, RZ, !P4 ;  /* 0x000000ff151e7207 */ /* 0x000fe40006000000 */
[----:B------:R-:W-:-:S02]  /*0c50*/  SEL R22, R22, RZ, !P4 ;  /* 0x000000ff16167207 */ /* 0x000fc40006000000 */
[----:B------:R-:W-:Y:S02]  /*0c60*/  SEL R32, R23, RZ, !P4 ;  /* 0x000000ff17207207 */ /* 0x000fe40006000000 */
[----:B------:R-:W-:Y:S02]  /*0c70*/  @P6 SEL R16, R20, R27, !P4 ;  /* 0x0000001b14106207 */ /* 0x000fe40006000000 */
[----:B------:R-:W-:Y:S02]  /*0c80*/  @P6 SEL R17, R30, R29, !P4 ;  /* 0x0000001d1e116207 */ /* 0x000fe40006000000 */
[----:B------:R-:W-:Y:S02]  /*0c90*/  @P6 SEL R18, R22, R31, !P4 ;  /* 0x0000001f16126207 */ /* 0x000fe40006000000 */
[----:B------:R-:W-:Y:S01]  /*0ca0*/  @P6 SEL R19, R32, R9, !P4 ;  /* 0x0000000920136207 */ /* 0x000fe20006000000 */
[C-C-:B------:R-:W-:Y:S01]  /*0cb0*/  FFMA R15, R2.reuse, R15, R25.reuse ;  /* 0x0000000f020f7223 */ /* 0x140fe20000000019 */
[C-C-:B------:R-:W-:Y:S01]  /*0cc0*/  FFMA R28, R2.reuse, R28, R25.reuse ;  /* 0x0000001c021c7223 */ /* 0x140fe20000000019 */
[C-C-:B------:R-:W-:Y:S01]  /*0cd0*/  FFMA R26, R2.reuse, R26, R25.reuse ;  /* 0x0000001a021a7223 */ /* 0x140fe20000000019 */
[----:B------:R-:W-:Y:S01]  /*0ce0*/  FFMA R14, R2, R14, R25 ;  /* 0x0000000e020e7223 */ /* 0x000fe20000000019 */
[C---:B------:R-:W-:Y:S01]  /*0cf0*/  FADD R21, -R0.reuse, R17 ;  /* 0x0000001100157221 */ /* 0x040fe20000000100 */
[C---:B------:R-:W-:Y:S01]  /*0d00*/  FADD R9, -R0.reuse, R16 ;  /* 0x0000001000097221 */ /* 0x040fe20000000100 */
[C---:B------:R-:W-:Y:S01]  /*0d10*/  FADD R23, -R0.reuse, R18 ;  /* 0x0000001200177221 */ /* 0x040fe20000000100 */
[----:B------:R-:W-:Y:S01]  /*0d20*/  FADD R25, -R0, R19 ;  /* 0x0000001300197221 */ /* 0x000fe20000000100 */
[C---:B------:R-:W-:Y:S01]  /*0d30*/  FMUL R21, R8.reuse, R21 ;  /* 0x0000001508157220 */ /* 0x040fe20000400000 */
[C---:B------:R-:W-:Y:S01]  /*0d40*/  FMUL R9, R8.reuse, R9 ;  /* 0x0000000908097220 */ /* 0x040fe20000400000 */
[C---:B------:R-:W-:Y:S01]  /*0d50*/  FMUL R23, R8.reuse, R23 ;  /* 0x0000001708177220 */ /* 0x040fe20000400000 */
[----:B------:R-:W-:Y:S01]  /*0d60*/  FMUL R25, R8, R25 ;  /* 0x0000001908197220 */ /* 0x000fe20000400000 */
[C-C-:B-----5:R-:W-:Y:S01]  /*0d70*/  FFMA R21, R3.reuse, R21, R24.reuse ;  /* 0x0000001503157223 */ /* 0x160fe20000000018 */
[C-C-:B------:R-:W-:Y:S01]  /*0d80*/  FFMA R20, R3.reuse, R9, R24.reuse ;  /* 0x0000000903147223 */ /* 0x140fe20000000018 */
[C-C-:B------:R-:W-:Y:S01]  /*0d90*/  FFMA R22, R3.reuse, R23, R24.reuse ;  /* 0x0000001703167223 */ /* 0x140fe20000000018 */
[----:B------:R-:W-:Y:S01]  /*0da0*/  FFMA R25, R3, R25, R24 ;  /* 0x0000001903197223 */ /* 0x000fe20000000018 */
[----:B------:R-:W-:Y:S01]  /*0db0*/  FSETP.GEU.AND P6, PT, R14, RZ, PT ;  /* 0x000000ff0e00720b */ /* 0x000fe20003fce000 */
[----:B-1----:R-:W-:Y:S01]  /*0dc0*/  IMAD.WIDE R12, R35, 0x4, R12 ;  /* 0x00000004230c7825 */ /* 0x002fe200078e020c */
[----:B------:R-:W-:-:S03]  /*0dd0*/  FSETP.GEU.AND P0, PT, R26, RZ, PT ;  /* 0x000000ff1a00720b */ /* 0x000fc60003f0e000 */
[----:B---3--:R-:W-:Y:S01]  /*0de0*/  IMAD.WIDE R34, R35, 0x4, R10 ;  /* 0x0000000423227825 */ /* 0x008fe200078e020a */
[----:B------:R-:W-:Y:S02]  /*0df0*/  SEL R11, R14, RZ, P6 ;  /* 0x000000ff0e0b7207 */ /* 0x000fe40003000000 */
[----:B------:R-:W-:Y:S02]  /*0e00*/  FSETP.GEU.AND P1, PT, R15, RZ, PT ;  /* 0x000000ff0f00720b */ /* 0x000fe40003f2e000 */
[----:B------:R-:W-:Y:S02]  /*0e10*/  FSETP.GEU.AND P2, PT, R28, RZ, PT ;  /* 0x000000ff1c00720b */ /* 0x000fe40003f4e000 */
[----:B------:R-:W-:Y:S02]  /*0e20*/  FSETP.GEU.AND P3, PT, R25, RZ, PT ;  /* 0x000000ff1900720b */ /* 0x000fe40003f6e000 */
[----:B------:R-:W-:Y:S02]  /*0e30*/  FSETP.GEU.AND P4, PT, R22, RZ, PT ;  /* 0x000000ff1600720b */ /* 0x000fe40003f8e000 */
[----:B------:R-:W-:-:S02]  /*0e40*/  FSETP.GEU.AND P5, PT, R21, RZ, PT ;  /* 0x000000ff1500720b */ /* 0x000fc40003fae000 */
[----:B------:R-:W-:Y:S02]  /*0e50*/  FSETP.GEU.AND P6, PT, R20, RZ, PT ;  /* 0x000000ff1400720b */ /* 0x000fe40003fce000 */
[----:B------:R-:W-:Y:S02]  /*0e60*/  SEL R10, R26, RZ, P0 ;  /* 0x000000ff1a0a7207 */ /* 0x000fe40000000000 */
[----:B------:R-:W-:Y:S02]  /*0e70*/  SEL R9, R15, RZ, P1 ;  /* 0x000000ff0f097207 */ /* 0x000fe40000800000 */
[----:B------:R-:W-:Y:S02]  /*0e80*/  SEL R8, R28, RZ, P2 ;  /* 0x000000ff1c087207 */ /* 0x000fe40001000000 */
[----:B------:R-:W-:Y:S02]  /*0e90*/  SEL R23, R25, RZ, P3 ;  /* 0x000000ff19177207 */ /* 0x000fe40001800000 */
[----:B------:R-:W-:-:S02]  /*0ea0*/  SEL R22, R22, RZ, P4 ;  /* 0x000000ff16167207 */ /* 0x000fc40002000000 */
[----:B------:R-:W-:Y:S02]  /*0eb0*/  SEL R21, R21, RZ, P5 ;  /* 0x000000ff15157207 */ /* 0x000fe40002800000 */
[----:B------:R-:W-:Y:S01]  /*0ec0*/  SEL R20, R20, RZ, P6 ;  /* 0x000000ff14147207 */ /* 0x000fe20003000000 */
[----:B------:R-:W-:Y:S04]  /*0ed0*/  STG.E.128 desc[UR4][R12.64], R4 ;  /* 0x000000040c007986 */ /* 0x000fe8000c101d04 */
[----:B------:R-:W-:Y:S04]  /*0ee0*/  STG.E.128 desc[UR4][R12.64+0x800], R16 ;  /* 0x000800100c007986 */ /* 0x000fe8000c101d04 */
[----:B------:R-:W-:Y:S04]  /*0ef0*/  STG.E.128 desc[UR4][R34.64], R8 ;  /* 0x0000000822007986 */ /* 0x000fe8000c101d04 */
[----:B------:R-:W-:Y:S01]  /*0f00*/  STG.E.128 desc[UR4][R34.64+0x800], R20 ;  /* 0x0008001422007986 */ /* 0x000fe2000c101d04 */
[----:B------:R-:W-:Y:S05]  /*0f10*/  EXIT ;  /* 0x000000000000794d */ /* 0x000fea0003800000 */
.L_x_0:
[----:B------:R-:W-:-:S00]  /*0f20*/  BRA `(.L_x_0) ;  /* 0xfffffffc00fc7947 */ /* 0x000fc0000383ffff */
[----:B------:R-:W-:-:S00]  /*0f30*/  NOP ;  /* 0x0000000000007918 */ /* 0x000fc00000000000 */
        /* <DEDUP_REMOVED lines=12> */
.L_x_1:


//--------------------- .nv.global.init           --------------------------
	.section	.nv.global.init,"aw",@progbits
.nv.global.init:
	.type		_$_str,@object
	.size		_$_str,(_$_str_$_2 - _$_str)
_$_str:
        /*0000*/ 	.byte	0x5f, 0x5f, 0x43, 0x55, 0x44, 0x41, 0x5f, 0x46, 0x54, 0x5a, 0x00
	.type		_$_str_$_2,@object
	.size		_$_str_$_2,(.L_1 - _$_str_$_2)
_$_str_$_2:
        /*000b*/ 	.byte	0x5f, 0x5f, 0x43, 0x55, 0x44, 0x41, 0x5f, 0x50, 0x52, 0x45, 0x43, 0x5f, 0x53, 0x51, 0x52, 0x54
        /*001b*/ 	.byte	0x00
.L_1:


//--------------------- .nv.constant0.triton_poi_fused__native_batch_norm_legit_no_training_cat_relu_4 --------------------------
	.section	.nv.constant0.triton_poi_fused__native_batch_norm_legit_no_training_cat_relu_4,"a",@progbits
	.sectionflags	@""
	.align	4
.nv.constant0.triton_poi_fused__native_batch_norm_legit_no_training_cat_relu_4:
	.zero		612
